//
// Generated by NVIDIA NVVM Compiler
//
// Compiler Build ID: CL-36424714
// Cuda compilation tools, release 13.0, V13.0.88
// Based on NVVM 20.0.0
//

.version 9.0
.target sm_100
.address_size 64

	// .globl	_Z20prims_maximum_kernelPfS_S_
.global .align 4 .b8 x[16384];
.global .align 4 .b8 y[16384];
.global .align 4 .b8 result[16384];

.visible .entry _Z20prims_maximum_kernelPfS_S_(
	.param .u64 .ptr .align 1 _Z20prims_maximum_kernelPfS_S__param_0,
	.param .u64 .ptr .align 1 _Z20prims_maximum_kernelPfS_S__param_1,
	.param .u64 .ptr .align 1 _Z20prims_maximum_kernelPfS_S__param_2
)
{
	.reg .pred 	%p<4>;
	.reg .b32 	%r<10>;
	.reg .b32 	%f<7>;
	.reg .b64 	%rd<17>;

	ld.param.u64 	%rd1, [_Z20prims_maximum_kernelPfS_S__param_0];
	ld.param.u64 	%rd2, [_Z20prims_maximum_kernelPfS_S__param_1];
	ld.param.u64 	%rd3, [_Z20prims_maximum_kernelPfS_S__param_2];
	mov.u32 	%r2, %tid.y;
	mov.u32 	%r3, %ctaid.y;
	mov.u32 	%r4, %ntid.y;
	mul.lo.s32 	%r5, %r3, %r4;
	mov.u32 	%r6, %tid.x;
	mov.u32 	%r7, %ctaid.x;
	mov.u32 	%r8, %ntid.x;
	mad.lo.s32 	%r1, %r7, %r8, %r6;
	or.b32  	%r9, %r5, %r2;
	setp.ne.s32 	%p1, %r9, 0;
	setp.gt.s32 	%p2, %r1, 4095;
	or.pred  	%p3, %p1, %p2;
	@%p3 bra 	$L__BB0_2;
	cvta.to.global.u64 	%rd4, %rd1;
	cvta.to.global.u64 	%rd5, %rd2;
	cvta.to.global.u64 	%rd6, %rd3;
	mul.wide.s32 	%rd7, %r1, 4;
	add.s64 	%rd8, %rd4, %rd7;
	ld.global.f32 	%f1, [%rd8];
	mov.u64 	%rd9, x;
	add.s64 	%rd10, %rd9, %rd7;
	st.global.f32 	[%rd10], %f1;
	add.s64 	%rd11, %rd5, %rd7;
	ld.global.f32 	%f2, [%rd11];
	mov.u64 	%rd12, y;
	add.s64 	%rd13, %rd12, %rd7;
	st.global.f32 	[%rd13], %f2;
	max.f32 	%f3, %f1, %f2;
	mov.u64 	%rd14, result;
	add.s64 	%rd15, %rd14, %rd7;
	st.global.f32 	[%rd15], %f3;
	add.s64 	%rd16, %rd6, %rd7;
	st.global.f32 	[%rd16], %f3;
	ld.global.f32 	%f4, [%rd8];
	st.global.f32 	[%rd10], %f4;
	ld.global.f32 	%f5, [%rd11];
	st.global.f32 	[%rd13], %f5;
	max.f32 	%f6, %f4, %f5;
	st.global.f32 	[%rd15], %f6;
	st.global.f32 	[%rd16], %f6;
$L__BB0_2:
	ret;

}


// ===== COMPILED SASS (sm_100) =====

	.target	sm_100

	.elftype	@"ET_EXEC"


//--------------------- .note.nv.tkinfo           --------------------------
	.section	.note.nv.tkinfo,"",@"SHT_NOTE"
	.sectionflags	@"SHF_NOTE_NV_TKINFO"
	.tkinfo
        /*0018*/ 	.word	0x00000002
        /*0030*/ 	.string	""
        /*0030*/ 	.string	"ptxas"
        /*0030*/ 	.string	"Cuda compilation tools, release 13.0, V13.0.88"
        /*0030*/ 	.string	"Build cuda_13.0.r13.0/compiler.36424714_0"
        /*0030*/ 	.string	"-arch sm_100 -m 64 "



//--------------------- .note.nv.cuinfo           --------------------------
	.section	.note.nv.cuinfo,"",@"SHT_NOTE"
	.sectionflags	@"SHF_NOTE_NV_CUINFO"
        /*0018*/ 	.short	0x0002
        /*001a*/ 	.short	0x0064
        /*001c*/ 	.short	0x0082
	.zero		2


//--------------------- .nv.info                  --------------------------
	.section	.nv.info,"",@"SHT_CUDA_INFO"
	.align	4


	//----- nvinfo : EIATTR_REGCOUNT
	.align		4
        /*0000*/ 	.byte	0x04, 0x2f
        /*0002*/ 	.short	(.L_4 - .L_3)
	.align		4
.L_3:
        /*0004*/ 	.word	index@(_Z20prims_maximum_kernelPfS_S_)
        /*0008*/ 	.word	0x00000016


	//----- nvinfo : EIATTR_FRAME_SIZE
	.align		4
.L_4:
        /*000c*/ 	.byte	0x04, 0x11
        /*000e*/ 	.short	(.L_6 - .L_5)
	.align		4
.L_5:
        /*0010*/ 	.word	index@(_Z20prims_maximum_kernelPfS_S_)
        /*0014*/ 	.word	0x00000000


	//----- nvinfo : EIATTR_MIN_STACK_SIZE
	.align		4
.L_6:
        /*0018*/ 	.byte	0x04, 0x12
        /*001a*/ 	.short	(.L_8 - .L_7)
	.align		4
.L_7:
        /*001c*/ 	.word	index@(_Z20prims_maximum_kernelPfS_S_)
        /*0020*/ 	.word	0x00000000
.L_8:


//--------------------- .nv.compat                --------------------------
	.section	.nv.compat,"",@"SHT_CUDA_COMPAT_INFO"
	.align	4
        /*0000*/ 	.byte	0x02, 0x09, 0x00, 0x00, 0x02, 0x02, 0x01, 0x00, 0x02, 0x05, 0x05, 0x00, 0x03, 0x07, 0x01, 0x01
        /*0010*/ 	.byte	0x02, 0x03, 0x00, 0x00, 0x02, 0x06, 0x01, 0x00, 0x04, 0x0b, 0x08, 0x00, 0x09, 0x00, 0x00, 0x00
        /*0020*/ 	.byte	0x00, 0x00, 0x00, 0x00


//--------------------- .nv.info._Z20prims_maximum_kernelPfS_S_ --------------------------
	.section	.nv.info._Z20prims_maximum_kernelPfS_S_,"",@"SHT_CUDA_INFO"
	.sectionflags	@""
	.align	4


	//----- nvinfo : EIATTR_CUDA_API_VERSION
	.align		4
        /*0000*/ 	.byte	0x04, 0x37
        /*0002*/ 	.short	(.L_10 - .L_9)
.L_9:
        /*0004*/ 	.word	0x00000082


	//----- nvinfo : EIATTR_KPARAM_INFO
	.align		4
.L_10:
        /*0008*/ 	.byte	0x04, 0x17
        /*000a*/ 	.short	(.L_12 - .L_11)
.L_11:
        /*000c*/ 	.word	0x00000000
        /*0010*/ 	.short	0x0002
        /*0012*/ 	.short	0x0010
        /*0014*/ 	.byte	0x00, 0xf5, 0x21, 0x00


	//----- nvinfo : EIATTR_KPARAM_INFO
	.align		4
.L_12:
        /*0018*/ 	.byte	0x04, 0x17
        /*001a*/ 	.short	(.L_14 - .L_13)
.L_13:
        /*001c*/ 	.word	0x00000000
        /*0020*/ 	.short	0x0001
        /*0022*/ 	.short	0x0008
        /*0024*/ 	.byte	0x00, 0xf5, 0x21, 0x00


	//----- nvinfo : EIATTR_KPARAM_INFO
	.align		4
.L_14:
        /*0028*/ 	.byte	0x04, 0x17
        /*002a*/ 	.short	(.L_16 - .L_15)
.L_15:
        /*002c*/ 	.word	0x00000000
        /*0030*/ 	.short	0x0000
        /*0032*/ 	.short	0x0000
        /*0034*/ 	.byte	0x00, 0xf5, 0x21, 0x00


	//----- nvinfo : EIATTR_SPARSE_MMA_MASK
	.align		4
.L_16:
        /*0038*/ 	.byte	0x03, 0x50
        /*003a*/ 	.short	0x0000


	//----- nvinfo : EIATTR_MAXREG_COUNT
	.align		4
        /*003c*/ 	.byte	0x03, 0x1b
        /*003e*/ 	.short	0x00ff


	//----- nvinfo : EIATTR_MERCURY_ISA_VERSION
	.align		4
        /*0040*/ 	.byte	0x03, 0x5f
        /*0042*/ 	.short	0x0101


	//----- nvinfo : EIATTR_VRC_CTA_INIT_COUNT
	.align		4
        /*0044*/ 	.byte	0x02, 0x4a
	.zero		1
	.zero		1


	//----- nvinfo : EIATTR_EXIT_INSTR_OFFSETS
	.align		4
        /*0048*/ 	.byte	0x04, 0x1c
        /*004a*/ 	.short	(.L_18 - .L_17)


	//   ....[0]....
.L_17:
        /*004c*/ 	.word	0x000000b0


	//   ....[1]....
        /*0050*/ 	.word	0x00000270


	//----- nvinfo : EIATTR_CBANK_PARAM_SIZE
	.align		4
.L_18:
        /*0054*/ 	.byte	0x03, 0x19
        /*0056*/ 	.short	0x0018


	//----- nvinfo : EIATTR_PARAM_CBANK
	.align		4
        /*0058*/ 	.byte	0x04, 0x0a
        /*005a*/ 	.short	(.L_20 - .L_19)
	.align		4
.L_19:
        /*005c*/ 	.word	index@(.nv.constant0._Z20prims_maximum_kernelPfS_S_)
        /*0060*/ 	.short	0x0380
        /*0062*/ 	.short	0x0018


	//----- nvinfo : EIATTR_SW_WAR
	.align		4
.L_20:
        /*0064*/ 	.byte	0x04, 0x36
        /*0066*/ 	.short	(.L_22 - .L_21)
.L_21:
        /*0068*/ 	.word	0x00000008
.L_22:


//--------------------- .nv.callgraph             --------------------------
	.section	.nv.callgraph,"",@"SHT_CUDA_CALLGRAPH"
	.align	4
	.sectionentsize	8
	.align		4
        /*0000*/ 	.word	0x00000000
	.align		4
        /*0004*/ 	.word	0xffffffff
	.align		4
        /*0008*/ 	.word	0x00000000
	.align		4
        /*000c*/ 	.word	0xfffffffe
	.align		4
        /*0010*/ 	.word	0x00000000
	.align		4
        /*0014*/ 	.word	0xfffffffd
	.align		4
        /*0018*/ 	.word	0x00000000
	.align		4
        /*001c*/ 	.word	0xfffffffc


//--------------------- .nv.constant4             --------------------------
	.section	.nv.constant4,"a",@progbits
	.align	8
	.align		8
.nv.constant4:
        /*0000*/ 	.dword	x
	.align		8
        /*0008*/ 	.dword	y
	.align		8
        /*0010*/ 	.dword	result


//--------------------- .text._Z20prims_maximum_kernelPfS_S_ --------------------------
	.section	.text._Z20prims_maximum_kernelPfS_S_,"ax",@progbits
	.align	128
        .global         _Z20prims_maximum_kernelPfS_S_
        .type           _Z20prims_maximum_kernelPfS_S_,@function
        .size           _Z20prims_maximum_kernelPfS_S_,(.L_x_1 - _Z20prims_maximum_kernelPfS_S_)
        .other          _Z20prims_maximum_kernelPfS_S_,@"STO_CUDA_ENTRY STV_DEFAULT"
_Z20prims_maximum_kernelPfS_S_:
.text._Z20prims_maximum_kernelPfS_S_:
[----:B------:R-:W-:Y:S01]  /*0000*/  LDC R1, c[0x0][0x37c] ;  /* 0x0000df00ff017b82 */ /* 0x000fe20000000800 */
[----:B------:R-:W0:Y:S07]  /*0010*/  S2R R15, SR_TID.X ;  /* 0x00000000000f7919 */ /* 0x000e2e0000002100 */
[----:B------:R-:W1:Y:S01]  /*0020*/  S2UR UR4, SR_CTAID.Y ;  /* 0x00000000000479c3 */ /* 0x000e620000002600 */
[----:B------:R-:W1:Y:S01]  /*0030*/  LDCU UR5, c[0x0][0x364] ;  /* 0x00006c80ff0577ac */ /* 0x000e620008000800 */
[----:B------:R-:W2:Y:S06]  /*0040*/  S2R R2, SR_TID.Y ;  /* 0x0000000000027919 */ /* 0x000eac0000002200 */
[----:B------:R-:W0:Y:S08]  /*0050*/  S2UR UR6, SR_CTAID.X ;  /* 0x00000000000679c3 */ /* 0x000e300000002500 */
[----:B------:R-:W0:Y:S01]  /*0060*/  LDC R0, c[0x0][0x360] ;  /* 0x0000d800ff007b82 */ /* 0x000e220000000800 */
[----:B-1----:R-:W-:-:S06]  /*0070*/  UIMAD UR4, UR4, UR5, URZ ;  /* 0x00000005040472a4 */ /* 0x002fcc000f8e02ff */
[----:B--2---:R-:W-:Y:S01]  /*0080*/  LOP3.LUT P0, RZ, R2, UR4, RZ, 0xfc, !PT ;  /* 0x0000000402ff7c12 */ /* 0x004fe2000f80fcff */
[----:B0-----:R-:W-:-:S05]  /*0090*/  IMAD R15, R0, UR6, R15 ;  /* 0x00000006000f7c24 */ /* 0x001fca000f8e020f */
[----:B------:R-:W-:-:S13]  /*00a0*/  ISETP.GT.OR P0, PT, R15, 0xfff, P0 ;  /* 0x00000fff0f00780c */ /* 0x000fda0000704670 */
[----:B------:R-:W-:Y:S05]  /*00b0*/  @P0 EXIT ;  /* 0x000000000000094d */ /* 0x000fea0003800000 */
[----:B------:R-:W0:Y:S01]  /*00c0*/  LDC.64 R2, c[0x0][0x380] ;  /* 0x0000e000ff027b82 */ /* 0x000e220000000a00 */
[----:B------:R-:W1:Y:S07]  /*00d0*/  LDCU.64 UR4, c[0x0][0x358] ;  /* 0x00006b00ff0477ac */ /* 0x000e6e0008000a00 */
[----:B------:R-:W2:Y:S08]  /*00e0*/  LDC.64 R4, c[0x4][RZ] ;  /* 0x01000000ff047b82 */ /* 0x000eb00000000a00 */
[----:B------:R-:W3:Y:S01]  /*00f0*/  LDC.64 R8, c[0x0][0x388] ;  /* 0x0000e200ff087b82 */ /* 0x000ee20000000a00 */
[----:B0-----:R-:W-:-:S07]  /*0100*/  IMAD.WIDE R2, R15, 0x4, R2 ;  /* 0x000000040f027825 */ /* 0x001fce00078e0202 */
[----:B------:R-:W0:Y:S01]  /*0110*/  LDC.64 R6, c[0x4][0x8] ;  /* 0x01000200ff067b82 */ /* 0x000e220000000a00 */
[----:B-1----:R-:W4:Y:S01]  /*0120*/  LDG.E R17, desc[UR4][R2.64] ;  /* 0x0000000402117981 */ /* 0x002f22000c1e1900 */
[----:B--2---:R-:W-:-:S06]  /*0130*/  IMAD.WIDE R4, R15, 0x4, R4 ;  /* 0x000000040f047825 */ /* 0x004fcc00078e0204 */
[----:B------:R-:W1:Y:S01]  /*0140*/  LDC.64 R10, c[0x4][0x10] ;  /* 0x01000400ff0a7b82 */ /* 0x000e620000000a00 */
[----:B---3--:R-:W-:-:S07]  /*0150*/  IMAD.WIDE R8, R15, 0x4, R8 ;  /* 0x000000040f087825 */ /* 0x008fce00078e0208 */
[----:B------:R-:W2:Y:S01]  /*0160*/  LDC.64 R12, c[0x0][0x390] ;  /* 0x0000e400ff0c7b82 */ /* 0x000ea20000000a00 */
[----:B----4-:R-:W-:Y:S04]  /*0170*/  STG.E desc[UR4][R4.64], R17 ;  /* 0x0000001104007986 */ /* 0x010fe8000c101904 */
[----:B------:R-:W3:Y:S01]  /*0180*/  LDG.E R0, desc[UR4][R8.64] ;  /* 0x0000000408007981 */ /* 0x000ee2000c1e1900 */
[----:B0-----:R-:W-:-:S04]  /*0190*/  IMAD.WIDE R6, R15, 0x4, R6 ;  /* 0x000000040f067825 */ /* 0x001fc800078e0206 */
[----:B-1----:R-:W-:-:S04]  /*01a0*/  IMAD.WIDE R10, R15, 0x4, R10 ;  /* 0x000000040f0a7825 */ /* 0x002fc800078e020a */
[----:B--2---:R-:W-:Y:S01]  /*01b0*/  IMAD.WIDE R12, R15, 0x4, R12 ;  /* 0x000000040f0c7825 */ /* 0x004fe200078e020c */
[----:B---3--:R-:W-:Y:S01]  /*01c0*/  FMNMX R19, R17, R0, !PT ;  /* 0x0000000011137209 */ /* 0x008fe20007800000 */
[----:B------:R-:W-:Y:S04]  /*01d0*/  STG.E desc[UR4][R6.64], R0 ;  /* 0x0000000006007986 */ /* 0x000fe8000c101904 */
[----:B------:R-:W-:Y:S04]  /*01e0*/  STG.E desc[UR4][R10.64], R19 ;  /* 0x000000130a007986 */ /* 0x000fe8000c101904 */
[----:B------:R-:W-:Y:S04]  /*01f0*/  STG.E desc[UR4][R12.64], R19 ;  /* 0x000000130c007986 */ /* 0x000fe8000c101904 */
[----:B------:R-:W2:Y:S04]  /*0200*/  LDG.E R3, desc[UR4][R2.64] ;  /* 0x0000000402037981 */ /* 0x000ea8000c1e1900 */
[----:B--2---:R-:W-:Y:S04]  /*0210*/  STG.E desc[UR4][R4.64], R3 ;  /* 0x0000000304007986 */ /* 0x004fe8000c101904 */
[----:B------:R-:W2:Y:S02]  /*0220*/  LDG.E R8, desc[UR4][R8.64] ;  /* 0x0000000408087981 */ /* 0x000ea4000c1e1900 */
[----:B--2---:R-:W-:-:S02]  /*0230*/  FMNMX R15, R3, R8, !PT ;  /* 0x00000008030f7209 */ /* 0x004fc40007800000 */
[----:B------:R-:W-:Y:S04]  /*0240*/  STG.E desc[UR4][R6.64], R8 ;  /* 0x0000000806007986 */ /* 0x000fe8000c101904 */
[----:B------:R-:W-:Y:S04]  /*0250*/  STG.E desc[UR4][R10.64], R15 ;  /* 0x0000000f0a007986 */ /* 0x000fe8000c101904 */
[----:B------:R-:W-:Y:S01]  /*0260*/  STG.E desc[UR4][R12.64], R15 ;  /* 0x0000000f0c007986 */ /* 0x000fe2000c101904 */
[----:B------:R-:W-:Y:S05]  /*0270*/  EXIT ;  /* 0x000000000000794d */ /* 0x000fea0003800000 */
.L_x_0:
[----:B------:R-:W-:-:S00]  /*0280*/  BRA `(.L_x_0) ;  /* 0xfffffffc00fc7947 */ /* 0x000fc0000383ffff */
[----:B------:R-:W-:-:S00]  /*0290*/  NOP ;  /* 0x0000000000007918 */ /* 0x000fc00000000000 */
        /* <DEDUP_REMOVED lines=14> */
.L_x_1:


//--------------------- .nv.shared.reserved.0     --------------------------
	.section	.nv.shared.reserved.0,"aw",@nobits
	.weak		__nv_reservedSMEM_offset_0_alias
	.size		__nv_reservedSMEM_offset_0_alias, 0, 64
	.other		__nv_reservedSMEM_offset_0_alias,@"STO_CUDA_RESERVED_SHARED STV_DEFAULT"
__nv_reservedSMEM_offset_0_alias:
	.zero		0
	.zero		64


//--------------------- .nv.global                --------------------------
	.section	.nv.global,"aw",@nobits
	.align	4
.nv.global:
	.type		result,@object
	.size		result,(x - result)
result:
	.zero		16384
	.type		x,@object
	.size		x,(y - x)
x:
	.zero		16384
	.type		y,@object
	.size		y,(.L_1 - y)
y:
	.zero		16384
.L_1:


//--------------------- .nv.constant0._Z20prims_maximum_kernelPfS_S_ --------------------------
	.section	.nv.constant0._Z20prims_maximum_kernelPfS_S_,"a",@progbits
	.sectionflags	@""
	.align	4
.nv.constant0._Z20prims_maximum_kernelPfS_S_:
	.zero		920


//--------------------- SYMBOLS --------------------------

	.type		.nv.reservedSmem.offset0,@object
	.size		.nv.reservedSmem.offset0,0x4
